//
// Generated by NVIDIA NVVM Compiler
//
// Compiler Build ID: CL-36424714
// Cuda compilation tools, release 13.0, V13.0.88
// Based on NVVM 20.0.0
//

.version 9.0
.target sm_100
.address_size 64

	// .globl	_Z10helloWorldf
.extern .func  (.param .b32 func_retval0) vprintf
(
	.param .b64 vprintf_param_0,
	.param .b64 vprintf_param_1
)
;
.global .align 1 .b8 $str[40] = {72, 101, 108, 108, 111, 32, 98, 108, 111, 99, 107, 32, 37, 105, 32, 114, 117, 110, 110, 105, 110, 103, 32, 116, 104, 114, 101, 97, 100, 32, 37, 105, 44, 32, 102, 61, 37, 102, 10};

.visible .entry _Z10helloWorldf(
	.param .f32 _Z10helloWorldf_param_0
)
{
	.local .align 16 .b8 	__local_depot0[16];
	.reg .b64 	%SP;
	.reg .b64 	%SPL;
	.reg .b32 	%r<7>;
	.reg .b32 	%f<2>;
	.reg .b64 	%rd<5>;
	.reg .b64 	%fd<2>;

	mov.u64 	%SPL, __local_depot0;
	cvta.local.u64 	%SP, %SPL;
	ld.param.f32 	%f1, [_Z10helloWorldf_param_0];
	add.u64 	%rd1, %SP, 0;
	add.u64 	%rd2, %SPL, 0;
	mov.u32 	%r1, %tid.x;
	mov.u32 	%r2, %ctaid.x;
	mov.u32 	%r3, %ntid.x;
	mad.lo.s32 	%r4, %r2, %r3, %r1;
	cvt.f64.f32 	%fd1, %f1;
	st.local.v2.u32 	[%rd2], {%r2, %r4};
	st.local.f64 	[%rd2+8], %fd1;
	mov.u64 	%rd3, $str;
	cvta.global.u64 	%rd4, %rd3;
	{ // callseq 0, 0
	.param .b64 param0;
	st.param.b64 	[param0], %rd4;
	.param .b64 param1;
	st.param.b64 	[param1], %rd1;
	.param .b32 retval0;
	call.uni (retval0), 
	vprintf, 
	(
	param0, 
	param1
	);
	ld.param.b32 	%r5, [retval0];
	} // callseq 0
	ret;

}


// ===== COMPILED SASS (sm_100) =====

	.target	sm_100

	.elftype	@"ET_EXEC"


//--------------------- .note.nv.tkinfo           --------------------------
	.section	.note.nv.tkinfo,"",@"SHT_NOTE"
	.sectionflags	@"SHF_NOTE_NV_TKINFO"
	.tkinfo
        /*0018*/ 	.word	0x00000002
        /*0030*/ 	.string	""
        /*0030*/ 	.string	"ptxas"
        /*0030*/ 	.string	"Cuda compilation tools, release 13.0, V13.0.88"
        /*0030*/ 	.string	"Build cuda_13.0.r13.0/compiler.36424714_0"
        /*0030*/ 	.string	"-arch sm_100 -m 64 "



//--------------------- .note.nv.cuinfo           --------------------------
	.section	.note.nv.cuinfo,"",@"SHT_NOTE"
	.sectionflags	@"SHF_NOTE_NV_CUINFO"
        /*0018*/ 	.short	0x0002
        /*001a*/ 	.short	0x0064
        /*001c*/ 	.short	0x0082
	.zero		2


//--------------------- .nv.info                  --------------------------
	.section	.nv.info,"",@"SHT_CUDA_INFO"
	.align	4


	//----- nvinfo : EIATTR_REGCOUNT
	.align		4
        /*0000*/ 	.byte	0x04, 0x2f
        /*0002*/ 	.short	(.L_2 - .L_1)
	.align		4
.L_1:
        /*0004*/ 	.word	index@(_Z10helloWorldf)
        /*0008*/ 	.word	0x00000018


	//----- nvinfo : EIATTR_FRAME_SIZE
	.align		4
.L_2:
        /*000c*/ 	.byte	0x04, 0x11
        /*000e*/ 	.short	(.L_4 - .L_3)
	.align		4
.L_3:
        /*0010*/ 	.word	index@(_Z10helloWorldf)
        /*0014*/ 	.word	0x00000010


	//----- nvinfo : EIATTR_MIN_STACK_SIZE
	.align		4
.L_4:
        /*0018*/ 	.byte	0x04, 0x12
        /*001a*/ 	.short	(.L_6 - .L_5)
	.align		4
.L_5:
        /*001c*/ 	.word	index@(_Z10helloWorldf)
        /*0020*/ 	.word	0x00000010
.L_6:


//--------------------- .nv.compat                --------------------------
	.section	.nv.compat,"",@"SHT_CUDA_COMPAT_INFO"
	.align	4
        /*0000*/ 	.byte	0x02, 0x09, 0x00, 0x00, 0x02, 0x02, 0x01, 0x00, 0x02, 0x05, 0x05, 0x00, 0x03, 0x07, 0x01, 0x01
        /*0010*/ 	.byte	0x02, 0x03, 0x00, 0x00, 0x02, 0x06, 0x01, 0x00, 0x04, 0x0b, 0x08, 0x00, 0x09, 0x00, 0x00, 0x00
        /*0020*/ 	.byte	0x00, 0x00, 0x00, 0x00


//--------------------- .nv.info._Z10helloWorldf  --------------------------
	.section	.nv.info._Z10helloWorldf,"",@"SHT_CUDA_INFO"
	.sectionflags	@""
	.align	4


	//----- nvinfo : EIATTR_CUDA_API_VERSION
	.align		4
        /*0000*/ 	.byte	0x04, 0x37
        /*0002*/ 	.short	(.L_8 - .L_7)
.L_7:
        /*0004*/ 	.word	0x00000082


	//----- nvinfo : EIATTR_KPARAM_INFO
	.align		4
.L_8:
        /*0008*/ 	.byte	0x04, 0x17
        /*000a*/ 	.short	(.L_10 - .L_9)
.L_9:
        /*000c*/ 	.word	0x00000000
        /*0010*/ 	.short	0x0000
        /*0012*/ 	.short	0x0000
        /*0014*/ 	.byte	0x00, 0xf0, 0x11, 0x00


	//----- nvinfo : EIATTR_SPARSE_MMA_MASK
	.align		4
.L_10:
        /*0018*/ 	.byte	0x03, 0x50
        /*001a*/ 	.short	0x0000


	//----- nvinfo : EIATTR_MAXREG_COUNT
	.align		4
        /*001c*/ 	.byte	0x03, 0x1b
        /*001e*/ 	.short	0x00ff


	//----- nvinfo : EIATTR_EXTERNS
	.align		4
        /*0020*/ 	.byte	0x04, 0x0f
        /*0022*/ 	.short	(.L_12 - .L_11)


	//   ....[0]....
	.align		4
.L_11:
        /*0024*/ 	.word	index@(vprintf)


	//----- nvinfo : EIATTR_MERCURY_ISA_VERSION
	.align		4
.L_12:
        /*0028*/ 	.byte	0x03, 0x5f
        /*002a*/ 	.short	0x0101


	//----- nvinfo : EIATTR_VRC_CTA_INIT_COUNT
	.align		4
        /*002c*/ 	.byte	0x02, 0x4a
	.zero		1
	.zero		1


	//----- nvinfo : EIATTR_SYSCALL_OFFSETS
	.align		4
        /*0030*/ 	.byte	0x04, 0x46
        /*0032*/ 	.short	(.L_14 - .L_13)


	//   ....[0]....
.L_13:
        /*0034*/ 	.word	0x00000140


	//----- nvinfo : EIATTR_EXIT_INSTR_OFFSETS
	.align		4
.L_14:
        /*0038*/ 	.byte	0x04, 0x1c
        /*003a*/ 	.short	(.L_16 - .L_15)


	//   ....[0]....
.L_15:
        /*003c*/ 	.word	0x00000150


	//----- nvinfo : EIATTR_CBANK_PARAM_SIZE
	.align		4
.L_16:
        /*0040*/ 	.byte	0x03, 0x19
        /*0042*/ 	.short	0x0004


	//----- nvinfo : EIATTR_PARAM_CBANK
	.align		4
        /*0044*/ 	.byte	0x04, 0x0a
        /*0046*/ 	.short	(.L_18 - .L_17)
	.align		4
.L_17:
        /*0048*/ 	.word	index@(.nv.constant0._Z10helloWorldf)
        /*004c*/ 	.short	0x0380
        /*004e*/ 	.short	0x0004


	//----- nvinfo : EIATTR_SW_WAR
	.align		4
.L_18:
        /*0050*/ 	.byte	0x04, 0x36
        /*0052*/ 	.short	(.L_20 - .L_19)
.L_19:
        /*0054*/ 	.word	0x00000008
.L_20:


//--------------------- .nv.callgraph             --------------------------
	.section	.nv.callgraph,"",@"SHT_CUDA_CALLGRAPH"
	.align	4
	.sectionentsize	8
	.align		4
        /*0000*/ 	.word	0x00000000
	.align		4
        /*0004*/ 	.word	0xffffffff
	.align		4
        /*0008*/ 	.word	index@(_Z10helloWorldf)
	.align		4
        /*000c*/ 	.word	index@(vprintf)
	.align		4
        /*0010*/ 	.word	0x00000000
	.align		4
        /*0014*/ 	.word	0xfffffffe
	.align		4
        /*0018*/ 	.word	0x00000000
	.align		4
        /*001c*/ 	.word	0xfffffffd
	.align		4
        /*0020*/ 	.word	0x00000000
	.align		4
        /*0024*/ 	.word	0xfffffffc


//--------------------- .nv.constant4             --------------------------
	.section	.nv.constant4,"a",@progbits
	.align	8
	.align		8
.nv.constant4:
        /*0000*/ 	.dword	vprintf
	.align		8
        /*0008*/ 	.dword	$str


//--------------------- .text._Z10helloWorldf     --------------------------
	.section	.text._Z10helloWorldf,"ax",@progbits
	.align	128
        .global         _Z10helloWorldf
        .type           _Z10helloWorldf,@function
        .size           _Z10helloWorldf,(.L_x_2 - _Z10helloWorldf)
        .other          _Z10helloWorldf,@"STO_CUDA_ENTRY STV_DEFAULT"
_Z10helloWorldf:
.text._Z10helloWorldf:
[----:B------:R-:W0:Y:S01]  /*0000*/  LDC R1, c[0x0][0x37c] ;  /* 0x0000df00ff017b82 */ /* 0x000e220000000800 */
[----:B------:R-:W1:Y:S01]  /*0010*/  S2R R11, SR_TID.X ;  /* 0x00000000000b7919 */ /* 0x000e620000002100 */
[----:B------:R-:W2:Y:S01]  /*0020*/  LDCU UR4, c[0x0][0x380] ;  /* 0x00007000ff0477ac */ /* 0x000ea20008000800 */
[----:B0-----:R-:W-:Y:S01]  /*0030*/  VIADD R1, R1, 0xfffffff0 ;  /* 0xfffffff001017836 */ /* 0x001fe20000000000 */
[----:B------:R-:W-:Y:S01]  /*0040*/  MOV R0, 0x0 ;  /* 0x0000000000007802 */ /* 0x000fe20000000f00 */
[----:B------:R-:W1:Y:S01]  /*0050*/  S2R R10, SR_CTAID.X ;  /* 0x00000000000a7919 */ /* 0x000e620000002500 */
[----:B------:R-:W0:Y:S02]  /*0060*/  LDCU UR5, c[0x0][0x2fc] ;  /* 0x00005f80ff0577ac */ /* 0x000e240008000800 */
[----:B------:R3:W4:Y:S01]  /*0070*/  LDC.64 R8, c[0x4][R0] ;  /* 0x0100000000087b82 */ /* 0x0007220000000a00 */
[----:B------:R-:W1:Y:S01]  /*0080*/  LDCU UR6, c[0x0][0x360] ;  /* 0x00006c00ff0677ac */ /* 0x000e620008000800 */
[----:B--2---:R-:W2:Y:S01]  /*0090*/  F2F.F64.F32 R2, UR4 ;  /* 0x0000000400027d10 */ /* 0x004ea20008201800 */
[----:B------:R-:W5:Y:S01]  /*00a0*/  LDCU UR4, c[0x0][0x2f8] ;  /* 0x00005f00ff0477ac */ /* 0x000f620008000800 */
[----:B--2---:R3:W-:Y:S01]  /*00b0*/  STL.64 [R1+0x8], R2 ;  /* 0x0000080201007387 */ /* 0x0047e20000100a00 */
[----:B-1----:R-:W-:Y:S01]  /*00c0*/  IMAD R11, R10, UR6, R11 ;  /* 0x000000060a0b7c24 */ /* 0x002fe2000f8e020b */
[----:B------:R-:W1:Y:S01]  /*00d0*/  LDCU.64 UR6, c[0x4][0x8] ;  /* 0x01000100ff0677ac */ /* 0x000e620008000a00 */
[----:B-----5:R-:W-:-:S03]  /*00e0*/  IADD3 R6, P0, PT, R1, UR4, RZ ;  /* 0x0000000401067c10 */ /* 0x020fc6000ff1e0ff */
[----:B------:R3:W-:Y:S02]  /*00f0*/  STL.64 [R1], R10 ;  /* 0x0000000a01007387 */ /* 0x0007e40000100a00 */
[----:B0-----:R-:W-:Y:S02]  /*0100*/  IMAD.X R7, RZ, RZ, UR5, P0 ;  /* 0x00000005ff077e24 */ /* 0x001fe400080e06ff */
[----:B-1----:R-:W-:Y:S01]  /*0110*/  IMAD.U32 R4, RZ, RZ, UR6 ;  /* 0x00000006ff047e24 */ /* 0x002fe2000f8e00ff */
[----:B---34-:R-:W-:-:S07]  /*0120*/  MOV R5, UR7 ;  /* 0x0000000700057c02 */ /* 0x018fce0008000f00 */
[----:B------:R-:W-:-:S07]  /*0130*/  LEPC R20, `(.L_x_0) ;  /* 0x000000001014794e */ /* 0x000fce0000000000 */
[----:B------:R-:W-:Y:S05]  /*0140*/  CALL.ABS.NOINC R8 ;  /* 0x0000000008007343 */ /* 0x000fea0003c00000 */
.L_x_0:
[----:B------:R-:W-:Y:S05]  /*0150*/  EXIT ;  /* 0x000000000000794d */ /* 0x000fea0003800000 */
.L_x_1:
[----:B------:R-:W-:-:S00]  /*0160*/  BRA `(.L_x_1) ;  /* 0xfffffffc00fc7947 */ /* 0x000fc0000383ffff */
[----:B------:R-:W-:-:S00]  /*0170*/  NOP ;  /* 0x0000000000007918 */ /* 0x000fc00000000000 */
        /* <DEDUP_REMOVED lines=8> */
.L_x_2:


//--------------------- .nv.global.init           --------------------------
	.section	.nv.global.init,"aw",@progbits
.nv.global.init:
	.type		$str,@object
	.size		$str,(.L_0 - $str)
$str:
        /*0000*/ 	.byte	0x48, 0x65, 0x6c, 0x6c, 0x6f, 0x20, 0x62, 0x6c, 0x6f, 0x63, 0x6b, 0x20, 0x25, 0x69, 0x20, 0x72
        /*0010*/ 	.byte	0x75, 0x6e, 0x6e, 0x69, 0x6e, 0x67, 0x20, 0x74, 0x68, 0x72, 0x65, 0x61, 0x64, 0x20, 0x25, 0x69
        /*0020*/ 	.byte	0x2c, 0x20, 0x66, 0x3d, 0x25, 0x66, 0x0a, 0x00
.L_0:


//--------------------- .nv.shared.reserved.0     --------------------------
	.section	.nv.shared.reserved.0,"aw",@nobits
	.weak		__nv_reservedSMEM_offset_0_alias
	.size		__nv_reservedSMEM_offset_0_alias, 0, 64
	.other		__nv_reservedSMEM_offset_0_alias,@"STO_CUDA_RESERVED_SHARED STV_DEFAULT"
__nv_reservedSMEM_offset_0_alias:
	.zero		0
	.zero		64


//--------------------- .nv.constant0._Z10helloWorldf --------------------------
	.section	.nv.constant0._Z10helloWorldf,"a",@progbits
	.sectionflags	@""
	.align	4
.nv.constant0._Z10helloWorldf:
	.zero		900


//--------------------- SYMBOLS --------------------------

	.type		.nv.reservedSmem.offset0,@object
	.size		.nv.reservedSmem.offset0,0x4
	.type		vprintf,@function
